//
// Generated by NVIDIA NVVM Compiler
//
// Compiler Build ID: CL-36424714
// Cuda compilation tools, release 13.0, V13.0.88
// Based on NVVM 20.0.0
//

.version 9.0
.target sm_100
.address_size 64

	// .globl	_Z15matrixVectorMulPKfS0_Pfii

.visible .entry _Z15matrixVectorMulPKfS0_Pfii(
	.param .u64 .ptr .align 1 _Z15matrixVectorMulPKfS0_Pfii_param_0,
	.param .u64 .ptr .align 1 _Z15matrixVectorMulPKfS0_Pfii_param_1,
	.param .u64 .ptr .align 1 _Z15matrixVectorMulPKfS0_Pfii_param_2,
	.param .u32 _Z15matrixVectorMulPKfS0_Pfii_param_3,
	.param .u32 _Z15matrixVectorMulPKfS0_Pfii_param_4
)
{
	.reg .pred 	%p<11>;
	.reg .b32 	%r<38>;
	.reg .b32 	%f<112>;
	.reg .b64 	%rd<31>;

	ld.param.u64 	%rd11, [_Z15matrixVectorMulPKfS0_Pfii_param_0];
	ld.param.u64 	%rd12, [_Z15matrixVectorMulPKfS0_Pfii_param_1];
	ld.param.u64 	%rd10, [_Z15matrixVectorMulPKfS0_Pfii_param_2];
	ld.param.u32 	%r23, [_Z15matrixVectorMulPKfS0_Pfii_param_3];
	ld.param.u32 	%r24, [_Z15matrixVectorMulPKfS0_Pfii_param_4];
	cvta.to.global.u64 	%rd1, %rd12;
	cvta.to.global.u64 	%rd2, %rd11;
	mov.u32 	%r25, %ctaid.x;
	mov.u32 	%r26, %ntid.x;
	mov.u32 	%r27, %tid.x;
	mad.lo.s32 	%r1, %r25, %r26, %r27;
	setp.ge.s32 	%p1, %r1, %r24;
	@%p1 bra 	$L__BB0_15;
	setp.lt.s32 	%p2, %r23, 1;
	mov.f32 	%f111, 0f00000000;
	@%p2 bra 	$L__BB0_14;
	mul.lo.s32 	%r2, %r23, %r1;
	and.b32  	%r3, %r23, 15;
	setp.lt.u32 	%p3, %r23, 16;
	mov.f32 	%f111, 0f00000000;
	mov.b32 	%r34, 0;
	@%p3 bra 	$L__BB0_5;
	and.b32  	%r34, %r23, 2147483632;
	neg.s32 	%r32, %r34;
	add.s64 	%rd3, %rd2, 32;
	add.s64 	%rd29, %rd1, 32;
	mov.f32 	%f111, 0f00000000;
	mov.u32 	%r31, %r2;
$L__BB0_4:
	.pragma "nounroll";
	mul.wide.s32 	%rd13, %r31, 4;
	add.s64 	%rd14, %rd3, %rd13;
	ld.global.f32 	%f18, [%rd14+-32];
	ld.global.f32 	%f19, [%rd29+-32];
	fma.rn.f32 	%f20, %f18, %f19, %f111;
	ld.global.f32 	%f21, [%rd14+-28];
	ld.global.f32 	%f22, [%rd29+-28];
	fma.rn.f32 	%f23, %f21, %f22, %f20;
	ld.global.f32 	%f24, [%rd14+-24];
	ld.global.f32 	%f25, [%rd29+-24];
	fma.rn.f32 	%f26, %f24, %f25, %f23;
	ld.global.f32 	%f27, [%rd14+-20];
	ld.global.f32 	%f28, [%rd29+-20];
	fma.rn.f32 	%f29, %f27, %f28, %f26;
	ld.global.f32 	%f30, [%rd14+-16];
	ld.global.f32 	%f31, [%rd29+-16];
	fma.rn.f32 	%f32, %f30, %f31, %f29;
	ld.global.f32 	%f33, [%rd14+-12];
	ld.global.f32 	%f34, [%rd29+-12];
	fma.rn.f32 	%f35, %f33, %f34, %f32;
	ld.global.f32 	%f36, [%rd14+-8];
	ld.global.f32 	%f37, [%rd29+-8];
	fma.rn.f32 	%f38, %f36, %f37, %f35;
	ld.global.f32 	%f39, [%rd14+-4];
	ld.global.f32 	%f40, [%rd29+-4];
	fma.rn.f32 	%f41, %f39, %f40, %f38;
	ld.global.f32 	%f42, [%rd14];
	ld.global.f32 	%f43, [%rd29];
	fma.rn.f32 	%f44, %f42, %f43, %f41;
	ld.global.f32 	%f45, [%rd14+4];
	ld.global.f32 	%f46, [%rd29+4];
	fma.rn.f32 	%f47, %f45, %f46, %f44;
	ld.global.f32 	%f48, [%rd14+8];
	ld.global.f32 	%f49, [%rd29+8];
	fma.rn.f32 	%f50, %f48, %f49, %f47;
	ld.global.f32 	%f51, [%rd14+12];
	ld.global.f32 	%f52, [%rd29+12];
	fma.rn.f32 	%f53, %f51, %f52, %f50;
	ld.global.f32 	%f54, [%rd14+16];
	ld.global.f32 	%f55, [%rd29+16];
	fma.rn.f32 	%f56, %f54, %f55, %f53;
	ld.global.f32 	%f57, [%rd14+20];
	ld.global.f32 	%f58, [%rd29+20];
	fma.rn.f32 	%f59, %f57, %f58, %f56;
	ld.global.f32 	%f60, [%rd14+24];
	ld.global.f32 	%f61, [%rd29+24];
	fma.rn.f32 	%f62, %f60, %f61, %f59;
	ld.global.f32 	%f63, [%rd14+28];
	ld.global.f32 	%f64, [%rd29+28];
	fma.rn.f32 	%f111, %f63, %f64, %f62;
	add.s32 	%r32, %r32, 16;
	add.s32 	%r31, %r31, 16;
	add.s64 	%rd29, %rd29, 64;
	setp.ne.s32 	%p4, %r32, 0;
	@%p4 bra 	$L__BB0_4;
$L__BB0_5:
	setp.eq.s32 	%p5, %r3, 0;
	@%p5 bra 	$L__BB0_14;
	and.b32  	%r11, %r23, 7;
	setp.lt.u32 	%p6, %r3, 8;
	@%p6 bra 	$L__BB0_8;
	add.s32 	%r29, %r34, %r2;
	mul.wide.s32 	%rd15, %r29, 4;
	add.s64 	%rd16, %rd2, %rd15;
	ld.global.f32 	%f66, [%rd16];
	mul.wide.u32 	%rd17, %r34, 4;
	add.s64 	%rd18, %rd1, %rd17;
	ld.global.f32 	%f67, [%rd18];
	fma.rn.f32 	%f68, %f66, %f67, %f111;
	ld.global.f32 	%f69, [%rd16+4];
	ld.global.f32 	%f70, [%rd18+4];
	fma.rn.f32 	%f71, %f69, %f70, %f68;
	ld.global.f32 	%f72, [%rd16+8];
	ld.global.f32 	%f73, [%rd18+8];
	fma.rn.f32 	%f74, %f72, %f73, %f71;
	ld.global.f32 	%f75, [%rd16+12];
	ld.global.f32 	%f76, [%rd18+12];
	fma.rn.f32 	%f77, %f75, %f76, %f74;
	ld.global.f32 	%f78, [%rd16+16];
	ld.global.f32 	%f79, [%rd18+16];
	fma.rn.f32 	%f80, %f78, %f79, %f77;
	ld.global.f32 	%f81, [%rd16+20];
	ld.global.f32 	%f82, [%rd18+20];
	fma.rn.f32 	%f83, %f81, %f82, %f80;
	ld.global.f32 	%f84, [%rd16+24];
	ld.global.f32 	%f85, [%rd18+24];
	fma.rn.f32 	%f86, %f84, %f85, %f83;
	ld.global.f32 	%f87, [%rd16+28];
	ld.global.f32 	%f88, [%rd18+28];
	fma.rn.f32 	%f111, %f87, %f88, %f86;
	add.s32 	%r34, %r34, 8;
$L__BB0_8:
	setp.eq.s32 	%p7, %r11, 0;
	@%p7 bra 	$L__BB0_14;
	and.b32  	%r14, %r23, 3;
	setp.lt.u32 	%p8, %r11, 4;
	@%p8 bra 	$L__BB0_11;
	add.s32 	%r30, %r34, %r2;
	mul.wide.s32 	%rd19, %r30, 4;
	add.s64 	%rd20, %rd2, %rd19;
	ld.global.f32 	%f90, [%rd20];
	mul.wide.u32 	%rd21, %r34, 4;
	add.s64 	%rd22, %rd1, %rd21;
	ld.global.f32 	%f91, [%rd22];
	fma.rn.f32 	%f92, %f90, %f91, %f111;
	ld.global.f32 	%f93, [%rd20+4];
	ld.global.f32 	%f94, [%rd22+4];
	fma.rn.f32 	%f95, %f93, %f94, %f92;
	ld.global.f32 	%f96, [%rd20+8];
	ld.global.f32 	%f97, [%rd22+8];
	fma.rn.f32 	%f98, %f96, %f97, %f95;
	ld.global.f32 	%f99, [%rd20+12];
	ld.global.f32 	%f100, [%rd22+12];
	fma.rn.f32 	%f111, %f99, %f100, %f98;
	add.s32 	%r34, %r34, 4;
$L__BB0_11:
	setp.eq.s32 	%p9, %r14, 0;
	@%p9 bra 	$L__BB0_14;
	mul.wide.u32 	%rd23, %r34, 4;
	add.s64 	%rd30, %rd1, %rd23;
	add.s32 	%r37, %r34, %r2;
	neg.s32 	%r36, %r14;
$L__BB0_13:
	.pragma "nounroll";
	mul.wide.s32 	%rd24, %r37, 4;
	add.s64 	%rd25, %rd2, %rd24;
	ld.global.f32 	%f101, [%rd25];
	ld.global.f32 	%f102, [%rd30];
	fma.rn.f32 	%f111, %f101, %f102, %f111;
	add.s64 	%rd30, %rd30, 4;
	add.s32 	%r37, %r37, 1;
	add.s32 	%r36, %r36, 1;
	setp.ne.s32 	%p10, %r36, 0;
	@%p10 bra 	$L__BB0_13;
$L__BB0_14:
	cvta.to.global.u64 	%rd26, %rd10;
	mul.wide.s32 	%rd27, %r1, 4;
	add.s64 	%rd28, %rd26, %rd27;
	st.global.f32 	[%rd28], %f111;
$L__BB0_15:
	ret;

}


// ===== COMPILED SASS (sm_100) =====

	.target	sm_100

	.elftype	@"ET_EXEC"


//--------------------- .note.nv.tkinfo           --------------------------
	.section	.note.nv.tkinfo,"",@"SHT_NOTE"
	.sectionflags	@"SHF_NOTE_NV_TKINFO"
	.tkinfo
        /*0018*/ 	.word	0x00000002
        /*0030*/ 	.string	""
        /*0030*/ 	.string	"ptxas"
        /*0030*/ 	.string	"Cuda compilation tools, release 13.0, V13.0.88"
        /*0030*/ 	.string	"Build cuda_13.0.r13.0/compiler.36424714_0"
        /*0030*/ 	.string	"-arch sm_100 -m 64 "



//--------------------- .note.nv.cuinfo           --------------------------
	.section	.note.nv.cuinfo,"",@"SHT_NOTE"
	.sectionflags	@"SHF_NOTE_NV_CUINFO"
        /*0018*/ 	.short	0x0002
        /*001a*/ 	.short	0x0064
        /*001c*/ 	.short	0x0082
	.zero		2


//--------------------- .nv.info                  --------------------------
	.section	.nv.info,"",@"SHT_CUDA_INFO"
	.align	4


	//----- nvinfo : EIATTR_REGCOUNT
	.align		4
        /*0000*/ 	.byte	0x04, 0x2f
        /*0002*/ 	.short	(.L_1 - .L_0)
	.align		4
.L_0:
        /*0004*/ 	.word	index@(_Z15matrixVectorMulPKfS0_Pfii)
        /*0008*/ 	.word	0x0000001e


	//----- nvinfo : EIATTR_FRAME_SIZE
	.align		4
.L_1:
        /*000c*/ 	.byte	0x04, 0x11
        /*000e*/ 	.short	(.L_3 - .L_2)
	.align		4
.L_2:
        /*0010*/ 	.word	index@(_Z15matrixVectorMulPKfS0_Pfii)
        /*0014*/ 	.word	0x00000000


	//----- nvinfo : EIATTR_MIN_STACK_SIZE
	.align		4
.L_3:
        /*0018*/ 	.byte	0x04, 0x12
        /*001a*/ 	.short	(.L_5 - .L_4)
	.align		4
.L_4:
        /*001c*/ 	.word	index@(_Z15matrixVectorMulPKfS0_Pfii)
        /*0020*/ 	.word	0x00000000
.L_5:


//--------------------- .nv.compat                --------------------------
	.section	.nv.compat,"",@"SHT_CUDA_COMPAT_INFO"
	.align	4
        /*0000*/ 	.byte	0x02, 0x09, 0x00, 0x00, 0x02, 0x02, 0x01, 0x00, 0x02, 0x05, 0x05, 0x00, 0x03, 0x07, 0x01, 0x01
        /*0010*/ 	.byte	0x02, 0x03, 0x00, 0x00, 0x02, 0x06, 0x01, 0x00, 0x04, 0x0b, 0x08, 0x00, 0x09, 0x00, 0x00, 0x00
        /*0020*/ 	.byte	0x00, 0x00, 0x00, 0x00


//--------------------- .nv.info._Z15matrixVectorMulPKfS0_Pfii --------------------------
	.section	.nv.info._Z15matrixVectorMulPKfS0_Pfii,"",@"SHT_CUDA_INFO"
	.sectionflags	@""
	.align	4


	//----- nvinfo : EIATTR_CUDA_API_VERSION
	.align		4
        /*0000*/ 	.byte	0x04, 0x37
        /*0002*/ 	.short	(.L_7 - .L_6)
.L_6:
        /*0004*/ 	.word	0x00000082


	//----- nvinfo : EIATTR_KPARAM_INFO
	.align		4
.L_7:
        /*0008*/ 	.byte	0x04, 0x17
        /*000a*/ 	.short	(.L_9 - .L_8)
.L_8:
        /*000c*/ 	.word	0x00000000
        /*0010*/ 	.short	0x0004
        /*0012*/ 	.short	0x001c
        /*0014*/ 	.byte	0x00, 0xf0, 0x11, 0x00


	//----- nvinfo : EIATTR_KPARAM_INFO
	.align		4
.L_9:
        /*0018*/ 	.byte	0x04, 0x17
        /*001a*/ 	.short	(.L_11 - .L_10)
.L_10:
        /*001c*/ 	.word	0x00000000
        /*0020*/ 	.short	0x0003
        /*0022*/ 	.short	0x0018
        /*0024*/ 	.byte	0x00, 0xf0, 0x11, 0x00


	//----- nvinfo : EIATTR_KPARAM_INFO
	.align		4
.L_11:
        /*0028*/ 	.byte	0x04, 0x17
        /*002a*/ 	.short	(.L_13 - .L_12)
.L_12:
        /*002c*/ 	.word	0x00000000
        /*0030*/ 	.short	0x0002
        /*0032*/ 	.short	0x0010
        /*0034*/ 	.byte	0x00, 0xf5, 0x21, 0x00


	//----- nvinfo : EIATTR_KPARAM_INFO
	.align		4
.L_13:
        /*0038*/ 	.byte	0x04, 0x17
        /*003a*/ 	.short	(.L_15 - .L_14)
.L_14:
        /*003c*/ 	.word	0x00000000
        /*0040*/ 	.short	0x0001
        /*0042*/ 	.short	0x0008
        /*0044*/ 	.byte	0x00, 0xf5, 0x21, 0x00


	//----- nvinfo : EIATTR_KPARAM_INFO
	.align		4
.L_15:
        /*0048*/ 	.byte	0x04, 0x17
        /*004a*/ 	.short	(.L_17 - .L_16)
.L_16:
        /*004c*/ 	.word	0x00000000
        /*0050*/ 	.short	0x0000
        /*0052*/ 	.short	0x0000
        /*0054*/ 	.byte	0x00, 0xf5, 0x21, 0x00


	//----- nvinfo : EIATTR_SPARSE_MMA_MASK
	.align		4
.L_17:
        /*0058*/ 	.byte	0x03, 0x50
        /*005a*/ 	.short	0x0000


	//----- nvinfo : EIATTR_MAXREG_COUNT
	.align		4
        /*005c*/ 	.byte	0x03, 0x1b
        /*005e*/ 	.short	0x00ff


	//----- nvinfo : EIATTR_MERCURY_ISA_VERSION
	.align		4
        /*0060*/ 	.byte	0x03, 0x5f
        /*0062*/ 	.short	0x0101


	//----- nvinfo : EIATTR_VRC_CTA_INIT_COUNT
	.align		4
        /*0064*/ 	.byte	0x02, 0x4a
	.zero		1
	.zero		1


	//----- nvinfo : EIATTR_EXIT_INSTR_OFFSETS
	.align		4
        /*0068*/ 	.byte	0x04, 0x1c
        /*006a*/ 	.short	(.L_19 - .L_18)


	//   ....[0]....
.L_18:
        /*006c*/ 	.word	0x00000070


	//   ....[1]....
        /*0070*/ 	.word	0x00000a90


	//----- nvinfo : EIATTR_CBANK_PARAM_SIZE
	.align		4
.L_19:
        /*0074*/ 	.byte	0x03, 0x19
        /*0076*/ 	.short	0x0020


	//----- nvinfo : EIATTR_PARAM_CBANK
	.align		4
        /*0078*/ 	.byte	0x04, 0x0a
        /*007a*/ 	.short	(.L_21 - .L_20)
	.align		4
.L_20:
        /*007c*/ 	.word	index@(.nv.constant0._Z15matrixVectorMulPKfS0_Pfii)
        /*0080*/ 	.short	0x0380
        /*0082*/ 	.short	0x0020


	//----- nvinfo : EIATTR_SW_WAR
	.align		4
.L_21:
        /*0084*/ 	.byte	0x04, 0x36
        /*0086*/ 	.short	(.L_23 - .L_22)
.L_22:
        /*0088*/ 	.word	0x00000008
.L_23:


//--------------------- .nv.callgraph             --------------------------
	.section	.nv.callgraph,"",@"SHT_CUDA_CALLGRAPH"
	.align	4
	.sectionentsize	8
	.align		4
        /*0000*/ 	.word	0x00000000
	.align		4
        /*0004*/ 	.word	0xffffffff
	.align		4
        /*0008*/ 	.word	0x00000000
	.align		4
        /*000c*/ 	.word	0xfffffffe
	.align		4
        /*0010*/ 	.word	0x00000000
	.align		4
        /*0014*/ 	.word	0xfffffffd
	.align		4
        /*0018*/ 	.word	0x00000000
	.align		4
        /*001c*/ 	.word	0xfffffffc


//--------------------- .text._Z15matrixVectorMulPKfS0_Pfii --------------------------
	.section	.text._Z15matrixVectorMulPKfS0_Pfii,"ax",@progbits
	.align	128
        .global         _Z15matrixVectorMulPKfS0_Pfii
        .type           _Z15matrixVectorMulPKfS0_Pfii,@function
        .size           _Z15matrixVectorMulPKfS0_Pfii,(.L_x_7 - _Z15matrixVectorMulPKfS0_Pfii)
        .other          _Z15matrixVectorMulPKfS0_Pfii,@"STO_CUDA_ENTRY STV_DEFAULT"
_Z15matrixVectorMulPKfS0_Pfii:
.text._Z15matrixVectorMulPKfS0_Pfii:
[----:B------:R-:W-:Y:S01]  /*0000*/  LDC R1, c[0x0][0x37c] ;  /* 0x0000df00ff017b82 */ /* 0x000fe20000000800 */
[----:B------:R-:W0:Y:S07]  /*0010*/  S2R R3, SR_TID.X ;  /* 0x0000000000037919 */ /* 0x000e2e0000002100 */
[----:B------:R-:W0:Y:S01]  /*0020*/  S2UR UR4, SR_CTAID.X ;  /* 0x00000000000479c3 */ /* 0x000e220000002500 */
[----:B------:R-:W1:Y:S07]  /*0030*/  LDCU UR5, c[0x0][0x39c] ;  /* 0x00007380ff0577ac */ /* 0x000e6e0008000800 */
[----:B------:R-:W0:Y:S02]  /*0040*/  LDC R0, c[0x0][0x360] ;  /* 0x0000d800ff007b82 */ /* 0x000e240000000800 */
[----:B0-----:R-:W-:-:S05]  /*0050*/  IMAD R0, R0, UR4, R3 ;  /* 0x0000000400007c24 */ /* 0x001fca000f8e0203 */
[----:B-1----:R-:W-:-:S13]  /*0060*/  ISETP.GE.AND P0, PT, R0, UR5, PT ;  /* 0x0000000500007c0c */ /* 0x002fda000bf06270 */
[----:B------:R-:W-:Y:S05]  /*0070*/  @P0 EXIT ;  /* 0x000000000000094d */ /* 0x000fea0003800000 */
[----:B------:R-:W0:Y:S01]  /*0080*/  LDCU UR8, c[0x0][0x398] ;  /* 0x00007300ff0877ac */ /* 0x000e220008000800 */
[----:B------:R-:W-:Y:S01]  /*0090*/  HFMA2 R15, -RZ, RZ, 0, 0 ;  /* 0x00000000ff0f7431 */ /* 0x000fe200000001ff */
[----:B------:R-:W1:Y:S01]  /*00a0*/  LDCU.64 UR16, c[0x0][0x358] ;  /* 0x00006b00ff1077ac */ /* 0x000e620008000a00 */
[----:B0-----:R-:W-:-:S09]  /*00b0*/  UISETP.GE.AND UP0, UPT, UR8, 0x1, UPT ;  /* 0x000000010800788c */ /* 0x001fd2000bf06270 */
[----:B-1----:R-:W-:Y:S05]  /*00c0*/  BRA.U !UP0, `(.L_x_0) ;  /* 0x0000000908647547 */ /* 0x002fea000b800000 */
[----:B------:R-:W-:Y:S02]  /*00d0*/  UISETP.GE.U32.AND UP1, UPT, UR8, 0x10, UPT ;  /* 0x000000100800788c */ /* 0x000fe4000bf26070 */
[----:B------:R-:W-:Y:S01]  /*00e0*/  IMAD R7, R0, UR8, RZ ;  /* 0x0000000800077c24 */ /* 0x000fe2000f8e02ff */
[----:B------:R-:W-:Y:S01]  /*00f0*/  ULOP3.LUT UR9, UR8, 0xf, URZ, 0xc0, !UPT ;  /* 0x0000000f08097892 */ /* 0x000fe2000f8ec0ff */
[----:B------:R-:W-:Y:S02]  /*0100*/  MOV R15, RZ ;  /* 0x000000ff000f7202 */ /* 0x000fe40000000f00 */
[----:B------:R-:W-:Y:S01]  /*0110*/  MOV R8, RZ ;  /* 0x000000ff00087202 */ /* 0x000fe20000000f00 */
[----:B------:R-:W-:Y:S02]  /*0120*/  UISETP.NE.AND UP0, UPT, UR9, URZ, UPT ;  /* 0x000000ff0900728c */ /* 0x000fe4000bf05270 */
[----:B------:R-:W-:Y:S09]  /*0130*/  BRA.U !UP1, `(.L_x_1) ;  /* 0x0000000509147547 */ /* 0x000ff2000b800000 */
[----:B------:R-:W0:Y:S01]  /*0140*/  LDCU.128 UR12, c[0x0][0x380] ;  /* 0x00007000ff0c77ac */ /* 0x000e220008000c00 */
[----:B------:R-:W-:Y:S02]  /*0150*/  MOV R15, RZ ;  /* 0x000000ff000f7202 */ /* 0x000fe40000000f00 */
[----:B------:R-:W-:Y:S01]  /*0160*/  MOV R6, R7 ;  /* 0x0000000700067202 */ /* 0x000fe20000000f00 */
[----:B------:R-:W-:-:S04]  /*0170*/  ULOP3.LUT UR10, UR8, 0x7ffffff0, URZ, 0xc0, !UPT ;  /* 0x7ffffff0080a7892 */ /* 0x000fc8000f8ec0ff */
[----:B------:R-:W-:Y:S02]  /*0180*/  UIADD3 UR11, UPT, UPT, -UR10, URZ, URZ ;  /* 0x000000ff0a0b7290 */ /* 0x000fe4000fffe1ff */
[----:B------:R-:W-:Y:S01]  /*0190*/  MOV R8, UR10 ;  /* 0x0000000a00087c02 */ /* 0x000fe20008000f00 */
[----:B0-----:R-:W-:Y:S02]  /*01a0*/  UIADD3 UR4, UP2, UPT, UR14, 0x20, URZ ;  /* 0x000000200e047890 */ /* 0x001fe4000ff5e0ff */
[----:B------:R-:W-:Y:S02]  /*01b0*/  UIADD3 UR6, UP1, UPT, UR12, 0x20, URZ ;  /* 0x000000200c067890 */ /* 0x000fe4000ff3e0ff */
[----:B------:R-:W-:Y:S02]  /*01c0*/  UIADD3.X UR5, UPT, UPT, URZ, UR15, URZ, UP2, !UPT ;  /* 0x0000000fff057290 */ /* 0x000fe400097fe4ff */
[----:B------:R-:W-:Y:S01]  /*01d0*/  MOV R2, UR4 ;  /* 0x0000000400027c02 */ /* 0x000fe20008000f00 */
[----:B------:R-:W-:-:S03]  /*01e0*/  UIADD3.X UR7, UPT, UPT, URZ, UR13, URZ, UP1, !UPT ;  /* 0x0000000dff077290 */ /* 0x000fc60008ffe4ff */
[----:B------:R-:W-:-:S09]  /*01f0*/  MOV R3, UR5 ;  /* 0x0000000500037c02 */ /* 0x000fd20008000f00 */
.L_x_2:
[----:B------:R-:W-:Y:S01]  /*0200*/  MOV R4, UR6 ;  /* 0x0000000600047c02 */ /* 0x000fe20008000f00 */
[----:B------:R-:W2:Y:S01]  /*0210*/  LDG.E R17, desc[UR16][R2.64+-0x20] ;  /* 0xffffe01002117981 */ /* 0x000ea2000c1e1900 */
[----:B------:R-:W-:-:S03]  /*0220*/  MOV R5, UR7 ;  /* 0x0000000700057c02 */ /* 0x000fc60008000f00 */
[----:B------:R-:W3:Y:S01]  /*0230*/  LDG.E R25, desc[UR16][R2.64+-0x1c] ;  /* 0xffffe41002197981 */ /* 0x000ee2000c1e1900 */
[----:B------:R-:W-:-:S03]  /*0240*/  IMAD.WIDE R4, R6, 0x4, R4 ;  /* 0x0000000406047825 */ /* 0x000fc600078e0204 */
[----:B------:R-:W4:Y:S04]  /*0250*/  LDG.E R19, desc[UR16][R2.64+-0x18] ;  /* 0xffffe81002137981 */ /* 0x000f28000c1e1900 */
[----:B------:R-:W2:Y:S04]  /*0260*/  LDG.E R16, desc[UR16][R4.64+-0x20] ;  /* 0xffffe01004107981 */ /* 0x000ea8000c1e1900 */
[----:B------:R-:W3:Y:S04]  /*0270*/  LDG.E R18, desc[UR16][R4.64+-0x1c] ;  /* 0xffffe41004127981 */ /* 0x000ee8000c1e1900 */
[----:B------:R-:W4:Y:S04]  /*0280*/  LDG.E R20, desc[UR16][R4.64+-0x18] ;  /* 0xffffe81004147981 */ /* 0x000f28000c1e1900 */
[----:B------:R-:W5:Y:S04]  /*0290*/  LDG.E R22, desc[UR16][R2.64+-0x14] ;  /* 0xffffec1002167981 */ /* 0x000f68000c1e1900 */
        /* <DEDUP_REMOVED lines=8> */
[----:B------:R-:W5:Y:S01]  /*0320*/  LDG.E R14, desc[UR16][R4.64+-0x4] ;  /* 0xfffffc10040e7981 */ /* 0x000f62000c1e1900 */
[----:B--2---:R-:W-:-:S03]  /*0330*/  FFMA R17, R16, R17, R15 ;  /* 0x0000001110117223 */ /* 0x004fc6000000000f */
[----:B------:R-:W2:Y:S04]  /*0340*/  LDG.E R15, desc[UR16][R2.64] ;  /* 0x00000010020f7981 */ /* 0x000ea8000c1e1900 */
[----:B------:R-:W2:Y:S01]  /*0350*/  LDG.E R16, desc[UR16][R4.64] ;  /* 0x0000001004107981 */ /* 0x000ea2000c1e1900 */
[----:B---3--:R-:W-:-:S03]  /*0360*/  FFMA R25, R18, R25, R17 ;  /* 0x0000001912197223 */ /* 0x008fc60000000011 */
[----:B------:R-:W3:Y:S01]  /*0370*/  LDG.E R17, desc[UR16][R2.64+0x4] ;  /* 0x0000041002117981 */ /* 0x000ee2000c1e1900 */
[----:B----4-:R-:W-:-:S03]  /*0380*/  FFMA R26, R20, R19, R25 ;  /* 0x00000013141a7223 */ /* 0x010fc60000000019 */
[----:B------:R-:W3:Y:S04]  /*0390*/  LDG.E R18, desc[UR16][R4.64+0x4] ;  /* 0x0000041004127981 */ /* 0x000ee8000c1e1900 */
[----:B------:R-:W4:Y:S01]  /*03a0*/  LDG.E R20, desc[UR16][R2.64+0x8] ;  /* 0x0000081002147981 */ /* 0x000f22000c1e1900 */
[----:B-----5:R-:W-:-:S03]  /*03b0*/  FFMA R25, R21, R22, R26 ;  /* 0x0000001615197223 */ /* 0x020fc6000000001a */
[----:B------:R-:W4:Y:S04]  /*03c0*/  LDG.E R19, desc[UR16][R4.64+0x8] ;  /* 0x0000081004137981 */ /* 0x000f28000c1e1900 */
[----:B------:R-:W5:Y:S01]  /*03d0*/  LDG.E R22, desc[UR16][R2.64+0xc] ;  /* 0x00000c1002167981 */ /* 0x000f62000c1e1900 */
[----:B------:R-:W-:-:S03]  /*03e0*/  FFMA R25, R24, R23, R25 ;  /* 0x0000001718197223 */ /* 0x000fc60000000019 */
[----:B------:R-:W5:Y:S04]  /*03f0*/  LDG.E R21, desc[UR16][R4.64+0xc] ;  /* 0x00000c1004157981 */ /* 0x000f68000c1e1900 */
[----:B------:R-:W5:Y:S01]  /*0400*/  LDG.E R24, desc[UR16][R2.64+0x10] ;  /* 0x0000101002187981 */ /* 0x000f62000c1e1900 */
[----:B------:R-:W-:-:S03]  /*0410*/  FFMA R25, R10, R9, R25 ;  /* 0x000000090a197223 */ /* 0x000fc60000000019 */
[----:B------:R-:W5:Y:S04]  /*0420*/  LDG.E R23, desc[UR16][R4.64+0x10] ;  /* 0x0000101004177981 */ /* 0x000f68000c1e1900 */
[----:B------:R-:W5:Y:S01]  /*0430*/  LDG.E R10, desc[UR16][R2.64+0x14] ;  /* 0x00001410020a7981 */ /* 0x000f62000c1e1900 */
[----:B------:R-:W-:-:S03]  /*0440*/  FFMA R27, R12, R11, R25 ;  /* 0x0000000b0c1b7223 */ /* 0x000fc60000000019 */
[----:B------:R-:W5:Y:S04]  /*0450*/  LDG.E R9, desc[UR16][R4.64+0x14] ;  /* 0x0000141004097981 */ /* 0x000f68000c1e1900 */
[----:B------:R-:W5:Y:S04]  /*0460*/  LDG.E R11, desc[UR16][R2.64+0x18] ;  /* 0x00001810020b7981 */ /* 0x000f68000c1e1900 */
[----:B------:R-:W5:Y:S04]  /*0470*/  LDG.E R12, desc[UR16][R4.64+0x18] ;  /* 0x00001810040c7981 */ /* 0x000f68000c1e1900 */
[----:B------:R-:W5:Y:S04]  /*0480*/  LDG.E R25, desc[UR16][R4.64+0x1c] ;  /* 0x00001c1004197981 */ /* 0x000f68000c1e1900 */
[----:B------:R0:W5:Y:S01]  /*0490*/  LDG.E R26, desc[UR16][R2.64+0x1c] ;  /* 0x00001c10021a7981 */ /* 0x000162000c1e1900 */
[----:B------:R-:W-:Y:S01]  /*04a0*/  FFMA R13, R14, R13, R27 ;  /* 0x0000000d0e0d7223 */ /* 0x000fe2000000001b */
[----:B------:R-:W-:-:S04]  /*04b0*/  UIADD3 UR11, UPT, UPT, UR11, 0x10, URZ ;  /* 0x000000100b0b7890 */ /* 0x000fc8000fffe0ff */
[----:B------:R-:W-:Y:S01]  /*04c0*/  UISETP.NE.AND UP1, UPT, UR11, URZ, UPT ;  /* 0x000000ff0b00728c */ /* 0x000fe2000bf25270 */
[----:B0-----:R-:W-:Y:S02]  /*04d0*/  IADD3 R2, P0, PT, R2, 0x40, RZ ;  /* 0x0000004002027810 */ /* 0x001fe40007f1e0ff */
[----:B------:R-:W-:Y:S02]  /*04e0*/  IADD3 R6, PT, PT, R6, 0x10, RZ ;  /* 0x0000001006067810 */ /* 0x000fe40007ffe0ff */
[----:B------:R-:W-:Y:S01]  /*04f0*/  IADD3.X R3, PT, PT, RZ, R3, RZ, P0, !PT ;  /* 0x00000003ff037210 */ /* 0x000fe200007fe4ff */
[----:B--2---:R-:W-:-:S04]  /*0500*/  FFMA R13, R16, R15, R13 ;  /* 0x0000000f100d7223 */ /* 0x004fc8000000000d */
[----:B---3--:R-:W-:-:S04]  /*0510*/  FFMA R18, R18, R17, R13 ;  /* 0x0000001112127223 */ /* 0x008fc8000000000d */
[----:B----4-:R-:W-:-:S04]  /*0520*/  FFMA R18, R19, R20, R18 ;  /* 0x0000001413127223 */ /* 0x010fc80000000012 */
[----:B-----5:R-:W-:-:S04]  /*0530*/  FFMA R18, R21, R22, R18 ;  /* 0x0000001615127223 */ /* 0x020fc80000000012 */
[----:B------:R-:W-:-:S04]  /*0540*/  FFMA R18, R23, R24, R18 ;  /* 0x0000001817127223 */ /* 0x000fc80000000012 */
[----:B------:R-:W-:-:S04]  /*0550*/  FFMA R9, R9, R10, R18 ;  /* 0x0000000a09097223 */ /* 0x000fc80000000012 */
[----:B------:R-:W-:-:S04]  /*0560*/  FFMA R12, R12, R11, R9 ;  /* 0x0000000b0c0c7223 */ /* 0x000fc80000000009 */
[----:B------:R-:W-:Y:S01]  /*0570*/  FFMA R15, R25, R26, R12 ;  /* 0x0000001a190f7223 */ /* 0x000fe2000000000c */
[----:B------:R-:W-:Y:S06]  /*0580*/  BRA.U UP1, `(.L_x_2) ;  /* 0xfffffffd011c7547 */ /* 0x000fec000b83ffff */
.L_x_1:
[----:B------:R-:W-:Y:S05]  /*0590*/  BRA.U !UP0, `(.L_x_0) ;  /* 0x0000000508307547 */ /* 0x000fea000b800000 */
[----:B------:R-:W-:Y:S02]  /*05a0*/  UISETP.GE.U32.AND UP0, UPT, UR9, 0x8, UPT ;  /* 0x000000080900788c */ /* 0x000fe4000bf06070 */
[----:B------:R-:W-:-:S04]  /*05b0*/  ULOP3.LUT UR5, UR8, 0x7, URZ, 0xc0, !UPT ;  /* 0x0000000708057892 */ /* 0x000fc8000f8ec0ff */
[----:B------:R-:W-:-:S03]  /*05c0*/  UISETP.NE.AND UP1, UPT, UR5, URZ, UPT ;  /* 0x000000ff0500728c */ /* 0x000fc6000bf25270 */
[----:B------:R-:W-:Y:S08]  /*05d0*/  BRA.U !UP0, `(.L_x_3) ;  /* 0x0000000108787547 */ /* 0x000ff0000b800000 */
[----:B------:R-:W0:Y:S01]  /*05e0*/  LDC.64 R2, c[0x0][0x380] ;  /* 0x0000e000ff027b82 */ /* 0x000e220000000a00 */
[----:B------:R-:W-:-:S07]  /*05f0*/  IADD3 R9, PT, PT, R7, R8, RZ ;  /* 0x0000000807097210 */ /* 0x000fce0007ffe0ff */
[----:B------:R-:W1:Y:S01]  /*0600*/  LDC.64 R4, c[0x0][0x388] ;  /* 0x0000e200ff047b82 */ /* 0x000e620000000a00 */
[----:B0-----:R-:W-:-:S05]  /*0610*/  IMAD.WIDE R2, R9, 0x4, R2 ;  /* 0x0000000409027825 */ /* 0x001fca00078e0202 */
[----:B------:R-:W2:Y:S01]  /*0620*/  LDG.E R10, desc[UR16][R2.64] ;  /* 0x00000010020a7981 */ /* 0x000ea2000c1e1900 */
[----:B-1----:R-:W-:-:S03]  /*0630*/  IMAD.WIDE.U32 R4, R8, 0x4, R4 ;  /* 0x0000000408047825 */ /* 0x002fc600078e0004 */
[----:B------:R-:W3:Y:S04]  /*0640*/  LDG.E R13, desc[UR16][R2.64+0x4] ;  /* 0x00000410020d7981 */ /* 0x000ee8000c1e1900 */
[----:B------:R-:W2:Y:S04]  /*0650*/  LDG.E R11, desc[UR16][R4.64] ;  /* 0x00000010040b7981 */ /* 0x000ea8000c1e1900 */
[----:B------:R-:W3:Y:S04]  /*0660*/  LDG.E R12, desc[UR16][R4.64+0x4] ;  /* 0x00000410040c7981 */ /* 0x000ee8000c1e1900 */
[----:B------:R-:W4:Y:S04]  /*0670*/  LDG.E R17, desc[UR16][R2.64+0x8] ;  /* 0x0000081002117981 */ /* 0x000f28000c1e1900 */
        /* <DEDUP_REMOVED lines=11> */
[----:B------:R-:W-:Y:S01]  /*0730*/  IADD3 R8, PT, PT, R8, 0x8, RZ ;  /* 0x0000000808087810 */ /* 0x000fe20007ffe0ff */
[----:B--2---:R-:W-:-:S04]  /*0740*/  FFMA R10, R10, R11, R15 ;  /* 0x0000000b0a0a7223 */ /* 0x004fc8000000000f */
[----:B---3--:R-:W-:-:S04]  /*0750*/  FFMA R10, R13, R12, R10 ;  /* 0x0000000c0d0a7223 */ /* 0x008fc8000000000a */
[----:B----4-:R-:W-:-:S04]  /*0760*/  FFMA R10, R17, R14, R10 ;  /* 0x0000000e110a7223 */ /* 0x010fc8000000000a */
[----:B-----5:R-:W-:-:S04]  /*0770*/  FFMA R10, R19, R16, R10 ;  /* 0x00000010130a7223 */ /* 0x020fc8000000000a */
[----:B------:R-:W-:-:S04]  /*0780*/  FFMA R10, R21, R18, R10 ;  /* 0x00000012150a7223 */ /* 0x000fc8000000000a */
[----:B------:R-:W-:-:S04]  /*0790*/  FFMA R23, R23, R20, R10 ;  /* 0x0000001417177223 */ /* 0x000fc8000000000a */
[----:B------:R-:W-:-:S04]  /*07a0*/  FFMA R6, R6, R9, R23 ;  /* 0x0000000906067223 */ /* 0x000fc80000000017 */
[----:B------:R-:W-:-:S07]  /*07b0*/  FFMA R15, R25, R22, R6 ;  /* 0x00000016190f7223 */ /* 0x000fce0000000006 */
.L_x_3:
        /* <DEDUP_REMOVED lines=17> */
[----:B------:R-:W5:Y:S01]  /*08d0*/  LDG.E R14, desc[UR16][R4.64+0xc] ;  /* 0x00000c10040e7981 */ /* 0x000f62000c1e1900 */
[----:B------:R-:W-:Y:S01]  /*08e0*/  IADD3 R8, PT, PT, R8, 0x4, RZ ;  /* 0x0000000408087810 */ /* 0x000fe20007ffe0ff */
[----:B--2---:R-:W-:-:S04]  /*08f0*/  FFMA R6, R6, R9, R15 ;  /* 0x0000000906067223 */ /* 0x004fc8000000000f */
[----:B---3--:R-:W-:-:S04]  /*0900*/  FFMA R6, R11, R10, R6 ;  /* 0x0000000a0b067223 */ /* 0x008fc80000000006 */
[----:B----4-:R-:W-:-:S04]  /*0910*/  FFMA R6, R13, R12, R6 ;  /* 0x0000000c0d067223 */ /* 0x010fc80000000006 */
[----:B-----5:R-:W-:-:S07]  /*0920*/  FFMA R15, R17, R14, R6 ;  /* 0x0000000e110f7223 */ /* 0x020fce0000000006 */
.L_x_4:
[----:B------:R-:W-:Y:S05]  /*0930*/  BRA.U !UP1, `(.L_x_0) ;  /* 0x0000000109487547 */ /* 0x000fea000b800000 */
[----:B------:R-:W0:Y:S01]  /*0940*/  LDC.64 R2, c[0x0][0x388] ;  /* 0x0000e200ff027b82 */ /* 0x000e220000000a00 */
[----:B------:R-:W-:Y:S01]  /*0950*/  IADD3 R7, PT, PT, R7, R8, RZ ;  /* 0x0000000807077210 */ /* 0x000fe20007ffe0ff */
[----:B------:R-:W-:-:S06]  /*0960*/  UIADD3 UR4, UPT, UPT, -UR4, URZ, URZ ;  /* 0x000000ff04047290 */ /* 0x000fcc000fffe1ff */
[----:B------:R-:W1:Y:S01]  /*0970*/  LDC.64 R10, c[0x0][0x380] ;  /* 0x0000e000ff0a7b82 */ /* 0x000e620000000a00 */
[----:B0-----:R-:W-:-:S03]  /*0980*/  IMAD.WIDE.U32 R2, R8, 0x4, R2 ;  /* 0x0000000408027825 */ /* 0x001fc600078e0002 */
[----:B------:R-:W-:Y:S02]  /*0990*/  MOV R6, R2 ;  /* 0x0000000200067202 */ /* 0x000fe40000000f00 */
[----:B------:R-:W-:-:S07]  /*09a0*/  MOV R5, R3 ;  /* 0x0000000300057202 */ /* 0x000fce0000000f00 */
.L_x_5:
[----:B-1----:R-:W-:Y:S01]  /*09b0*/  IMAD.WIDE R2, R7, 0x4, R10 ;  /* 0x0000000407027825 */ /* 0x002fe200078e020a */
[----:B------:R-:W-:-:S05]  /*09c0*/  MOV R4, R6 ;  /* 0x0000000600047202 */ /* 0x000fca0000000f00 */
[----:B------:R-:W2:Y:S04]  /*09d0*/  LDG.E R2, desc[UR16][R2.64] ;  /* 0x0000001002027981 */ /* 0x000ea8000c1e1900 */
[----:B------:R0:W2:Y:S01]  /*09e0*/  LDG.E R4, desc[UR16][R4.64] ;  /* 0x0000001004047981 */ /* 0x0000a2000c1e1900 */
[----:B------:R-:W-:Y:S01]  /*09f0*/  UIADD3 UR4, UPT, UPT, UR4, 0x1, URZ ;  /* 0x0000000104047890 */ /* 0x000fe2000fffe0ff */
[----:B------:R-:W-:Y:S02]  /*0a00*/  IADD3 R6, P0, PT, R6, 0x4, RZ ;  /* 0x0000000406067810 */ /* 0x000fe40007f1e0ff */
[----:B------:R-:W-:Y:S01]  /*0a10*/  IADD3 R7, PT, PT, R7, 0x1, RZ ;  /* 0x0000000107077810 */ /* 0x000fe20007ffe0ff */
[----:B------:R-:W-:Y:S01]  /*0a20*/  UISETP.NE.AND UP0, UPT, UR4, URZ, UPT ;  /* 0x000000ff0400728c */ /* 0x000fe2000bf05270 */
[----:B0-----:R-:W-:Y:S01]  /*0a30*/  IADD3.X R5, PT, PT, RZ, R5, RZ, P0, !PT ;  /* 0x00000005ff057210 */ /* 0x001fe200007fe4ff */
[----:B--2---:R-:W-:-:S07]  /*0a40*/  FFMA R15, R2, R4, R15 ;  /* 0x00000004020f7223 */ /* 0x004fce000000000f */
[----:B------:R-:W-:Y:S05]  /*0a50*/  BRA.U UP0, `(.L_x_5) ;  /* 0xfffffffd00d47547 */ /* 0x000fea000b83ffff */
.L_x_0:
[----:B------:R-:W0:Y:S02]  /*0a60*/  LDC.64 R2, c[0x0][0x390] ;  /* 0x0000e400ff027b82 */ /* 0x000e240000000a00 */
[----:B0-----:R-:W-:-:S05]  /*0a70*/  IMAD.WIDE R2, R0, 0x4, R2 ;  /* 0x0000000400027825 */ /* 0x001fca00078e0202 */
[----:B------:R-:W-:Y:S01]  /*0a80*/  STG.E desc[UR16][R2.64], R15 ;  /* 0x0000000f02007986 */ /* 0x000fe2000c101910 */
[----:B------:R-:W-:Y:S05]  /*0a90*/  EXIT ;  /* 0x000000000000794d */ /* 0x000fea0003800000 */
.L_x_6:
[----:B------:R-:W-:-:S00]  /*0aa0*/  BRA `(.L_x_6) ;  /* 0xfffffffc00fc7947 */ /* 0x000fc0000383ffff */
[----:B------:R-:W-:-:S00]  /*0ab0*/  NOP ;  /* 0x0000000000007918 */ /* 0x000fc00000000000 */
        /* <DEDUP_REMOVED lines=12> */
.L_x_7:


//--------------------- .nv.shared.reserved.0     --------------------------
	.section	.nv.shared.reserved.0,"aw",@nobits
	.weak		__nv_reservedSMEM_offset_0_alias
	.size		__nv_reservedSMEM_offset_0_alias, 0, 64
	.other		__nv_reservedSMEM_offset_0_alias,@"STO_CUDA_RESERVED_SHARED STV_DEFAULT"
__nv_reservedSMEM_offset_0_alias:
	.zero		0
	.zero		64


//--------------------- .nv.constant0._Z15matrixVectorMulPKfS0_Pfii --------------------------
	.section	.nv.constant0._Z15matrixVectorMulPKfS0_Pfii,"a",@progbits
	.sectionflags	@""
	.align	4
.nv.constant0._Z15matrixVectorMulPKfS0_Pfii:
	.zero		928


//--------------------- SYMBOLS --------------------------

	.type		.nv.reservedSmem.offset0,@object
	.size		.nv.reservedSmem.offset0,0x4
